//
// Generated by NVIDIA NVVM Compiler
//
// Compiler Build ID: CL-36424714
// Cuda compilation tools, release 13.0, V13.0.88
// Based on NVVM 20.0.0
//

.version 9.0
.target sm_100
.address_size 64

	// .globl	_Z13vectorMatrixMPKfS0_Pfi

.visible .entry _Z13vectorMatrixMPKfS0_Pfi(
	.param .u64 .ptr .align 1 _Z13vectorMatrixMPKfS0_Pfi_param_0,
	.param .u64 .ptr .align 1 _Z13vectorMatrixMPKfS0_Pfi_param_1,
	.param .u64 .ptr .align 1 _Z13vectorMatrixMPKfS0_Pfi_param_2,
	.param .u32 _Z13vectorMatrixMPKfS0_Pfi_param_3
)
{
	.reg .pred 	%p<11>;
	.reg .b32 	%r<37>;
	.reg .b32 	%f<112>;
	.reg .b64 	%rd<31>;

	ld.param.u64 	%rd11, [_Z13vectorMatrixMPKfS0_Pfi_param_0];
	ld.param.u64 	%rd12, [_Z13vectorMatrixMPKfS0_Pfi_param_1];
	ld.param.u64 	%rd10, [_Z13vectorMatrixMPKfS0_Pfi_param_2];
	ld.param.u32 	%r23, [_Z13vectorMatrixMPKfS0_Pfi_param_3];
	cvta.to.global.u64 	%rd1, %rd12;
	cvta.to.global.u64 	%rd2, %rd11;
	mov.u32 	%r24, %ctaid.x;
	mov.u32 	%r25, %ntid.x;
	mov.u32 	%r26, %tid.x;
	mad.lo.s32 	%r1, %r24, %r25, %r26;
	setp.ge.s32 	%p1, %r1, %r23;
	@%p1 bra 	$L__BB0_15;
	setp.lt.s32 	%p2, %r23, 1;
	mov.f32 	%f111, 0f00000000;
	@%p2 bra 	$L__BB0_14;
	mul.lo.s32 	%r2, %r23, %r1;
	and.b32  	%r3, %r23, 15;
	setp.lt.u32 	%p3, %r23, 16;
	mov.f32 	%f111, 0f00000000;
	mov.b32 	%r33, 0;
	@%p3 bra 	$L__BB0_5;
	and.b32  	%r33, %r23, 2147483632;
	neg.s32 	%r31, %r33;
	add.s64 	%rd3, %rd2, 32;
	add.s64 	%rd29, %rd1, 32;
	mov.f32 	%f111, 0f00000000;
	mov.u32 	%r30, %r2;
$L__BB0_4:
	.pragma "nounroll";
	mul.wide.s32 	%rd13, %r30, 4;
	add.s64 	%rd14, %rd3, %rd13;
	ld.global.f32 	%f18, [%rd14+-32];
	ld.global.f32 	%f19, [%rd29+-32];
	fma.rn.f32 	%f20, %f18, %f19, %f111;
	ld.global.f32 	%f21, [%rd14+-28];
	ld.global.f32 	%f22, [%rd29+-28];
	fma.rn.f32 	%f23, %f21, %f22, %f20;
	ld.global.f32 	%f24, [%rd14+-24];
	ld.global.f32 	%f25, [%rd29+-24];
	fma.rn.f32 	%f26, %f24, %f25, %f23;
	ld.global.f32 	%f27, [%rd14+-20];
	ld.global.f32 	%f28, [%rd29+-20];
	fma.rn.f32 	%f29, %f27, %f28, %f26;
	ld.global.f32 	%f30, [%rd14+-16];
	ld.global.f32 	%f31, [%rd29+-16];
	fma.rn.f32 	%f32, %f30, %f31, %f29;
	ld.global.f32 	%f33, [%rd14+-12];
	ld.global.f32 	%f34, [%rd29+-12];
	fma.rn.f32 	%f35, %f33, %f34, %f32;
	ld.global.f32 	%f36, [%rd14+-8];
	ld.global.f32 	%f37, [%rd29+-8];
	fma.rn.f32 	%f38, %f36, %f37, %f35;
	ld.global.f32 	%f39, [%rd14+-4];
	ld.global.f32 	%f40, [%rd29+-4];
	fma.rn.f32 	%f41, %f39, %f40, %f38;
	ld.global.f32 	%f42, [%rd14];
	ld.global.f32 	%f43, [%rd29];
	fma.rn.f32 	%f44, %f42, %f43, %f41;
	ld.global.f32 	%f45, [%rd14+4];
	ld.global.f32 	%f46, [%rd29+4];
	fma.rn.f32 	%f47, %f45, %f46, %f44;
	ld.global.f32 	%f48, [%rd14+8];
	ld.global.f32 	%f49, [%rd29+8];
	fma.rn.f32 	%f50, %f48, %f49, %f47;
	ld.global.f32 	%f51, [%rd14+12];
	ld.global.f32 	%f52, [%rd29+12];
	fma.rn.f32 	%f53, %f51, %f52, %f50;
	ld.global.f32 	%f54, [%rd14+16];
	ld.global.f32 	%f55, [%rd29+16];
	fma.rn.f32 	%f56, %f54, %f55, %f53;
	ld.global.f32 	%f57, [%rd14+20];
	ld.global.f32 	%f58, [%rd29+20];
	fma.rn.f32 	%f59, %f57, %f58, %f56;
	ld.global.f32 	%f60, [%rd14+24];
	ld.global.f32 	%f61, [%rd29+24];
	fma.rn.f32 	%f62, %f60, %f61, %f59;
	ld.global.f32 	%f63, [%rd14+28];
	ld.global.f32 	%f64, [%rd29+28];
	fma.rn.f32 	%f111, %f63, %f64, %f62;
	add.s32 	%r31, %r31, 16;
	add.s32 	%r30, %r30, 16;
	add.s64 	%rd29, %rd29, 64;
	setp.ne.s32 	%p4, %r31, 0;
	@%p4 bra 	$L__BB0_4;
$L__BB0_5:
	setp.eq.s32 	%p5, %r3, 0;
	@%p5 bra 	$L__BB0_14;
	and.b32  	%r11, %r23, 7;
	setp.lt.u32 	%p6, %r3, 8;
	@%p6 bra 	$L__BB0_8;
	add.s32 	%r28, %r33, %r2;
	mul.wide.s32 	%rd15, %r28, 4;
	add.s64 	%rd16, %rd2, %rd15;
	ld.global.f32 	%f66, [%rd16];
	mul.wide.u32 	%rd17, %r33, 4;
	add.s64 	%rd18, %rd1, %rd17;
	ld.global.f32 	%f67, [%rd18];
	fma.rn.f32 	%f68, %f66, %f67, %f111;
	ld.global.f32 	%f69, [%rd16+4];
	ld.global.f32 	%f70, [%rd18+4];
	fma.rn.f32 	%f71, %f69, %f70, %f68;
	ld.global.f32 	%f72, [%rd16+8];
	ld.global.f32 	%f73, [%rd18+8];
	fma.rn.f32 	%f74, %f72, %f73, %f71;
	ld.global.f32 	%f75, [%rd16+12];
	ld.global.f32 	%f76, [%rd18+12];
	fma.rn.f32 	%f77, %f75, %f76, %f74;
	ld.global.f32 	%f78, [%rd16+16];
	ld.global.f32 	%f79, [%rd18+16];
	fma.rn.f32 	%f80, %f78, %f79, %f77;
	ld.global.f32 	%f81, [%rd16+20];
	ld.global.f32 	%f82, [%rd18+20];
	fma.rn.f32 	%f83, %f81, %f82, %f80;
	ld.global.f32 	%f84, [%rd16+24];
	ld.global.f32 	%f85, [%rd18+24];
	fma.rn.f32 	%f86, %f84, %f85, %f83;
	ld.global.f32 	%f87, [%rd16+28];
	ld.global.f32 	%f88, [%rd18+28];
	fma.rn.f32 	%f111, %f87, %f88, %f86;
	add.s32 	%r33, %r33, 8;
$L__BB0_8:
	setp.eq.s32 	%p7, %r11, 0;
	@%p7 bra 	$L__BB0_14;
	and.b32  	%r14, %r23, 3;
	setp.lt.u32 	%p8, %r11, 4;
	@%p8 bra 	$L__BB0_11;
	add.s32 	%r29, %r33, %r2;
	mul.wide.s32 	%rd19, %r29, 4;
	add.s64 	%rd20, %rd2, %rd19;
	ld.global.f32 	%f90, [%rd20];
	mul.wide.u32 	%rd21, %r33, 4;
	add.s64 	%rd22, %rd1, %rd21;
	ld.global.f32 	%f91, [%rd22];
	fma.rn.f32 	%f92, %f90, %f91, %f111;
	ld.global.f32 	%f93, [%rd20+4];
	ld.global.f32 	%f94, [%rd22+4];
	fma.rn.f32 	%f95, %f93, %f94, %f92;
	ld.global.f32 	%f96, [%rd20+8];
	ld.global.f32 	%f97, [%rd22+8];
	fma.rn.f32 	%f98, %f96, %f97, %f95;
	ld.global.f32 	%f99, [%rd20+12];
	ld.global.f32 	%f100, [%rd22+12];
	fma.rn.f32 	%f111, %f99, %f100, %f98;
	add.s32 	%r33, %r33, 4;
$L__BB0_11:
	setp.eq.s32 	%p9, %r14, 0;
	@%p9 bra 	$L__BB0_14;
	mul.wide.u32 	%rd23, %r33, 4;
	add.s64 	%rd30, %rd1, %rd23;
	add.s32 	%r36, %r33, %r2;
	neg.s32 	%r35, %r14;
$L__BB0_13:
	.pragma "nounroll";
	mul.wide.s32 	%rd24, %r36, 4;
	add.s64 	%rd25, %rd2, %rd24;
	ld.global.f32 	%f101, [%rd25];
	ld.global.f32 	%f102, [%rd30];
	fma.rn.f32 	%f111, %f101, %f102, %f111;
	add.s64 	%rd30, %rd30, 4;
	add.s32 	%r36, %r36, 1;
	add.s32 	%r35, %r35, 1;
	setp.ne.s32 	%p10, %r35, 0;
	@%p10 bra 	$L__BB0_13;
$L__BB0_14:
	cvta.to.global.u64 	%rd26, %rd10;
	mul.wide.s32 	%rd27, %r1, 4;
	add.s64 	%rd28, %rd26, %rd27;
	st.global.f32 	[%rd28], %f111;
$L__BB0_15:
	ret;

}


// ===== COMPILED SASS (sm_100) =====

	.target	sm_100

	.elftype	@"ET_EXEC"


//--------------------- .note.nv.tkinfo           --------------------------
	.section	.note.nv.tkinfo,"",@"SHT_NOTE"
	.sectionflags	@"SHF_NOTE_NV_TKINFO"
	.tkinfo
        /*0018*/ 	.word	0x00000002
        /*0030*/ 	.string	""
        /*0030*/ 	.string	"ptxas"
        /*0030*/ 	.string	"Cuda compilation tools, release 13.0, V13.0.88"
        /*0030*/ 	.string	"Build cuda_13.0.r13.0/compiler.36424714_0"
        /*0030*/ 	.string	"-arch sm_100 -m 64 "



//--------------------- .note.nv.cuinfo           --------------------------
	.section	.note.nv.cuinfo,"",@"SHT_NOTE"
	.sectionflags	@"SHF_NOTE_NV_CUINFO"
        /*0018*/ 	.short	0x0002
        /*001a*/ 	.short	0x0064
        /*001c*/ 	.short	0x0082
	.zero		2


//--------------------- .nv.info                  --------------------------
	.section	.nv.info,"",@"SHT_CUDA_INFO"
	.align	4


	//----- nvinfo : EIATTR_REGCOUNT
	.align		4
        /*0000*/ 	.byte	0x04, 0x2f
        /*0002*/ 	.short	(.L_1 - .L_0)
	.align		4
.L_0:
        /*0004*/ 	.word	index@(_Z13vectorMatrixMPKfS0_Pfi)
        /*0008*/ 	.word	0x0000001e


	//----- nvinfo : EIATTR_FRAME_SIZE
	.align		4
.L_1:
        /*000c*/ 	.byte	0x04, 0x11
        /*000e*/ 	.short	(.L_3 - .L_2)
	.align		4
.L_2:
        /*0010*/ 	.word	index@(_Z13vectorMatrixMPKfS0_Pfi)
        /*0014*/ 	.word	0x00000000


	//----- nvinfo : EIATTR_MIN_STACK_SIZE
	.align		4
.L_3:
        /*0018*/ 	.byte	0x04, 0x12
        /*001a*/ 	.short	(.L_5 - .L_4)
	.align		4
.L_4:
        /*001c*/ 	.word	index@(_Z13vectorMatrixMPKfS0_Pfi)
        /*0020*/ 	.word	0x00000000
.L_5:


//--------------------- .nv.compat                --------------------------
	.section	.nv.compat,"",@"SHT_CUDA_COMPAT_INFO"
	.align	4
        /*0000*/ 	.byte	0x02, 0x09, 0x00, 0x00, 0x02, 0x02, 0x01, 0x00, 0x02, 0x05, 0x05, 0x00, 0x03, 0x07, 0x01, 0x01
        /*0010*/ 	.byte	0x02, 0x03, 0x00, 0x00, 0x02, 0x06, 0x01, 0x00, 0x04, 0x0b, 0x08, 0x00, 0x09, 0x00, 0x00, 0x00
        /*0020*/ 	.byte	0x00, 0x00, 0x00, 0x00


//--------------------- .nv.info._Z13vectorMatrixMPKfS0_Pfi --------------------------
	.section	.nv.info._Z13vectorMatrixMPKfS0_Pfi,"",@"SHT_CUDA_INFO"
	.sectionflags	@""
	.align	4


	//----- nvinfo : EIATTR_CUDA_API_VERSION
	.align		4
        /*0000*/ 	.byte	0x04, 0x37
        /*0002*/ 	.short	(.L_7 - .L_6)
.L_6:
        /*0004*/ 	.word	0x00000082


	//----- nvinfo : EIATTR_KPARAM_INFO
	.align		4
.L_7:
        /*0008*/ 	.byte	0x04, 0x17
        /*000a*/ 	.short	(.L_9 - .L_8)
.L_8:
        /*000c*/ 	.word	0x00000000
        /*0010*/ 	.short	0x0003
        /*0012*/ 	.short	0x0018
        /*0014*/ 	.byte	0x00, 0xf0, 0x11, 0x00


	//----- nvinfo : EIATTR_KPARAM_INFO
	.align		4
.L_9:
        /*0018*/ 	.byte	0x04, 0x17
        /*001a*/ 	.short	(.L_11 - .L_10)
.L_10:
        /*001c*/ 	.word	0x00000000
        /*0020*/ 	.short	0x0002
        /*0022*/ 	.short	0x0010
        /*0024*/ 	.byte	0x00, 0xf5, 0x21, 0x00


	//----- nvinfo : EIATTR_KPARAM_INFO
	.align		4
.L_11:
        /*0028*/ 	.byte	0x04, 0x17
        /*002a*/ 	.short	(.L_13 - .L_12)
.L_12:
        /*002c*/ 	.word	0x00000000
        /*0030*/ 	.short	0x0001
        /*0032*/ 	.short	0x0008
        /*0034*/ 	.byte	0x00, 0xf5, 0x21, 0x00


	//----- nvinfo : EIATTR_KPARAM_INFO
	.align		4
.L_13:
        /*0038*/ 	.byte	0x04, 0x17
        /*003a*/ 	.short	(.L_15 - .L_14)
.L_14:
        /*003c*/ 	.word	0x00000000
        /*0040*/ 	.short	0x0000
        /*0042*/ 	.short	0x0000
        /*0044*/ 	.byte	0x00, 0xf5, 0x21, 0x00


	//----- nvinfo : EIATTR_SPARSE_MMA_MASK
	.align		4
.L_15:
        /*0048*/ 	.byte	0x03, 0x50
        /*004a*/ 	.short	0x0000


	//----- nvinfo : EIATTR_MAXREG_COUNT
	.align		4
        /*004c*/ 	.byte	0x03, 0x1b
        /*004e*/ 	.short	0x00ff


	//----- nvinfo : EIATTR_MERCURY_ISA_VERSION
	.align		4
        /*0050*/ 	.byte	0x03, 0x5f
        /*0052*/ 	.short	0x0101


	//----- nvinfo : EIATTR_VRC_CTA_INIT_COUNT
	.align		4
        /*0054*/ 	.byte	0x02, 0x4a
	.zero		1
	.zero		1


	//----- nvinfo : EIATTR_EXIT_INSTR_OFFSETS
	.align		4
        /*0058*/ 	.byte	0x04, 0x1c
        /*005a*/ 	.short	(.L_17 - .L_16)


	//   ....[0]....
.L_16:
        /*005c*/ 	.word	0x00000070


	//   ....[1]....
        /*0060*/ 	.word	0x00000a80


	//----- nvinfo : EIATTR_CBANK_PARAM_SIZE
	.align		4
.L_17:
        /*0064*/ 	.byte	0x03, 0x19
        /*0066*/ 	.short	0x001c


	//----- nvinfo : EIATTR_PARAM_CBANK
	.align		4
        /*0068*/ 	.byte	0x04, 0x0a
        /*006a*/ 	.short	(.L_19 - .L_18)
	.align		4
.L_18:
        /*006c*/ 	.word	index@(.nv.constant0._Z13vectorMatrixMPKfS0_Pfi)
        /*0070*/ 	.short	0x0380
        /*0072*/ 	.short	0x001c


	//----- nvinfo : EIATTR_SW_WAR
	.align		4
.L_19:
        /*0074*/ 	.byte	0x04, 0x36
        /*0076*/ 	.short	(.L_21 - .L_20)
.L_20:
        /*0078*/ 	.word	0x00000008
.L_21:


//--------------------- .nv.callgraph             --------------------------
	.section	.nv.callgraph,"",@"SHT_CUDA_CALLGRAPH"
	.align	4
	.sectionentsize	8
	.align		4
        /*0000*/ 	.word	0x00000000
	.align		4
        /*0004*/ 	.word	0xffffffff
	.align		4
        /*0008*/ 	.word	0x00000000
	.align		4
        /*000c*/ 	.word	0xfffffffe
	.align		4
        /*0010*/ 	.word	0x00000000
	.align		4
        /*0014*/ 	.word	0xfffffffd
	.align		4
        /*0018*/ 	.word	0x00000000
	.align		4
        /*001c*/ 	.word	0xfffffffc


//--------------------- .text._Z13vectorMatrixMPKfS0_Pfi --------------------------
	.section	.text._Z13vectorMatrixMPKfS0_Pfi,"ax",@progbits
	.align	128
        .global         _Z13vectorMatrixMPKfS0_Pfi
        .type           _Z13vectorMatrixMPKfS0_Pfi,@function
        .size           _Z13vectorMatrixMPKfS0_Pfi,(.L_x_7 - _Z13vectorMatrixMPKfS0_Pfi)
        .other          _Z13vectorMatrixMPKfS0_Pfi,@"STO_CUDA_ENTRY STV_DEFAULT"
_Z13vectorMatrixMPKfS0_Pfi:
.text._Z13vectorMatrixMPKfS0_Pfi:
[----:B------:R-:W-:Y:S01]  /*0000*/  LDC R1, c[0x0][0x37c] ;  /* 0x0000df00ff017b82 */ /* 0x000fe20000000800 */
[----:B------:R-:W0:Y:S07]  /*0010*/  S2R R3, SR_TID.X ;  /* 0x0000000000037919 */ /* 0x000e2e0000002100 */
[----:B------:R-:W0:Y:S01]  /*0020*/  S2UR UR4, SR_CTAID.X ;  /* 0x00000000000479c3 */ /* 0x000e220000002500 */
[----:B------:R-:W1:Y:S07]  /*0030*/  LDCU UR16, c[0x0][0x398] ;  /* 0x00007300ff1077ac */ /* 0x000e6e0008000800 */
[----:B------:R-:W0:Y:S02]  /*0040*/  LDC R0, c[0x0][0x360] ;  /* 0x0000d800ff007b82 */ /* 0x000e240000000800 */
[----:B0-----:R-:W-:-:S05]  /*0050*/  IMAD R0, R0, UR4, R3 ;  /* 0x0000000400007c24 */ /* 0x001fca000f8e0203 */
[----:B-1----:R-:W-:-:S13]  /*0060*/  ISETP.GE.AND P0, PT, R0, UR16, PT ;  /* 0x0000001000007c0c */ /* 0x002fda000bf06270 */
[----:B------:R-:W-:Y:S05]  /*0070*/  @P0 EXIT ;  /* 0x000000000000094d */ /* 0x000fea0003800000 */
[----:B------:R-:W-:Y:S01]  /*0080*/  UISETP.GE.AND UP0, UPT, UR16, 0x1, UPT ;  /* 0x000000011000788c */ /* 0x000fe2000bf06270 */
[----:B------:R-:W-:Y:S01]  /*0090*/  HFMA2 R15, -RZ, RZ, 0, 0 ;  /* 0x00000000ff0f7431 */ /* 0x000fe200000001ff */
[----:B------:R-:W0:Y:S07]  /*00a0*/  LDCU.64 UR14, c[0x0][0x358] ;  /* 0x00006b00ff0e77ac */ /* 0x000e2e0008000a00 */
[----:B------:R-:W-:Y:S05]  /*00b0*/  BRA.U !UP0, `(.L_x_0) ;  /* 0x0000000908647547 */ /* 0x000fea000b800000 */
[----:B------:R-:W-:Y:S02]  /*00c0*/  UISETP.GE.U32.AND UP1, UPT, UR16, 0x10, UPT ;  /* 0x000000101000788c */ /* 0x000fe4000bf26070 */
[----:B------:R-:W-:Y:S01]  /*00d0*/  IMAD R7, R0, UR16, RZ ;  /* 0x0000001000077c24 */ /* 0x000fe2000f8e02ff */
[----:B------:R-:W-:Y:S01]  /*00e0*/  ULOP3.LUT UR12, UR16, 0xf, URZ, 0xc0, !UPT ;  /* 0x0000000f100c7892 */ /* 0x000fe2000f8ec0ff */
[----:B------:R-:W-:Y:S02]  /*00f0*/  MOV R15, RZ ;  /* 0x000000ff000f7202 */ /* 0x000fe40000000f00 */
[----:B------:R-:W-:Y:S01]  /*0100*/  MOV R8, RZ ;  /* 0x000000ff00087202 */ /* 0x000fe20000000f00 */
[----:B------:R-:W-:Y:S02]  /*0110*/  UISETP.NE.AND UP0, UPT, UR12, URZ, UPT ;  /* 0x000000ff0c00728c */ /* 0x000fe4000bf05270 */
[----:B------:R-:W-:Y:S09]  /*0120*/  BRA.U !UP1, `(.L_x_1) ;  /* 0x0000000509147547 */ /* 0x000ff2000b800000 */
[----:B------:R-:W1:Y:S01]  /*0130*/  LDCU.128 UR8, c[0x0][0x380] ;  /* 0x00007000ff0877ac */ /* 0x000e620008000c00 */
[----:B------:R-:W-:Y:S02]  /*0140*/  MOV R15, RZ ;  /* 0x000000ff000f7202 */ /* 0x000fe40000000f00 */
[----:B------:R-:W-:Y:S01]  /*0150*/  MOV R6, R7 ;  /* 0x0000000700067202 */ /* 0x000fe20000000f00 */
[----:B------:R-:W-:-:S06]  /*0160*/  ULOP3.LUT UR13, UR16, 0x7ffffff0, URZ, 0xc0, !UPT ;  /* 0x7ffffff0100d7892 */ /* 0x000fcc000f8ec0ff */
[----:B------:R-:W-:Y:S01]  /*0170*/  MOV R8, UR13 ;  /* 0x0000000d00087c02 */ /* 0x000fe20008000f00 */
[----:B-1----:R-:W-:Y:S02]  /*0180*/  UIADD3 UR4, UP2, UPT, UR10, 0x20, URZ ;  /* 0x000000200a047890 */ /* 0x002fe4000ff5e0ff */
[----:B------:R-:W-:Y:S02]  /*0190*/  UIADD3 UR6, UP1, UPT, UR8, 0x20, URZ ;  /* 0x0000002008067890 */ /* 0x000fe4000ff3e0ff */
[----:B------:R-:W-:Y:S02]  /*01a0*/  UIADD3.X UR5, UPT, UPT, URZ, UR11, URZ, UP2, !UPT ;  /* 0x0000000bff057290 */ /* 0x000fe400097fe4ff */
[----:B------:R-:W-:Y:S01]  /*01b0*/  MOV R2, UR4 ;  /* 0x0000000400027c02 */ /* 0x000fe20008000f00 */
[----:B------:R-:W-:Y:S02]  /*01c0*/  UIADD3 UR8, UPT, UPT, -UR13, URZ, URZ ;  /* 0x000000ff0d087290 */ /* 0x000fe4000fffe1ff */
[----:B------:R-:W-:Y:S01]  /*01d0*/  UIADD3.X UR7, UPT, UPT, URZ, UR9, URZ, UP1, !UPT ;  /* 0x00000009ff077290 */ /* 0x000fe20008ffe4ff */
[----:B------:R-:W-:-:S11]  /*01e0*/  MOV R3, UR5 ;  /* 0x0000000500037c02 */ /* 0x000fd60008000f00 */
.L_x_2:
[----:B------:R-:W-:Y:S01]  /*01f0*/  MOV R4, UR6 ;  /* 0x0000000600047c02 */ /* 0x000fe20008000f00 */
[----:B0-----:R-:W2:Y:S01]  /*0200*/  LDG.E R17, desc[UR14][R2.64+-0x20] ;  /* 0xffffe00e02117981 */ /* 0x001ea2000c1e1900 */
[----:B------:R-:W-:-:S03]  /*0210*/  MOV R5, UR7 ;  /* 0x0000000700057c02 */ /* 0x000fc60008000f00 */
[----:B------:R-:W3:Y:S01]  /*0220*/  LDG.E R25, desc[UR14][R2.64+-0x1c] ;  /* 0xffffe40e02197981 */ /* 0x000ee2000c1e1900 */
[----:B------:R-:W-:-:S03]  /*0230*/  IMAD.WIDE R4, R6, 0x4, R4 ;  /* 0x0000000406047825 */ /* 0x000fc600078e0204 */
[----:B------:R-:W4:Y:S04]  /*0240*/  LDG.E R19, desc[UR14][R2.64+-0x18] ;  /* 0xffffe80e02137981 */ /* 0x000f28000c1e1900 */
[----:B------:R-:W2:Y:S04]  /*0250*/  LDG.E R16, desc[UR14][R4.64+-0x20] ;  /* 0xffffe00e04107981 */ /* 0x000ea8000c1e1900 */
[----:B------:R-:W3:Y:S04]  /*0260*/  LDG.E R18, desc[UR14][R4.64+-0x1c] ;  /* 0xffffe40e04127981 */ /* 0x000ee8000c1e1900 */
[----:B------:R-:W4:Y:S04]  /*0270*/  LDG.E R20, desc[UR14][R4.64+-0x18] ;  /* 0xffffe80e04147981 */ /* 0x000f28000c1e1900 */
[----:B------:R-:W5:Y:S04]  /*0280*/  LDG.E R22, desc[UR14][R2.64+-0x14] ;  /* 0xffffec0e02167981 */ /* 0x000f68000c1e1900 */
        /* <DEDUP_REMOVED lines=8> */
[----:B------:R-:W5:Y:S01]  /*0310*/  LDG.E R14, desc[UR14][R4.64+-0x4] ;  /* 0xfffffc0e040e7981 */ /* 0x000f62000c1e1900 */
[----:B--2---:R-:W-:-:S03]  /*0320*/  FFMA R17, R16, R17, R15 ;  /* 0x0000001110117223 */ /* 0x004fc6000000000f */
[----:B------:R-:W2:Y:S04]  /*0330*/  LDG.E R15, desc[UR14][R2.64] ;  /* 0x0000000e020f7981 */ /* 0x000ea8000c1e1900 */
[----:B------:R-:W2:Y:S01]  /*0340*/  LDG.E R16, desc[UR14][R4.64] ;  /* 0x0000000e04107981 */ /* 0x000ea2000c1e1900 */
[----:B---3--:R-:W-:-:S03]  /*0350*/  FFMA R25, R18, R25, R17 ;  /* 0x0000001912197223 */ /* 0x008fc60000000011 */
[----:B------:R-:W3:Y:S01]  /*0360*/  LDG.E R17, desc[UR14][R2.64+0x4] ;  /* 0x0000040e02117981 */ /* 0x000ee2000c1e1900 */
[----:B----4-:R-:W-:-:S03]  /*0370*/  FFMA R26, R20, R19, R25 ;  /* 0x00000013141a7223 */ /* 0x010fc60000000019 */
[----:B------:R-:W3:Y:S04]  /*0380*/  LDG.E R18, desc[UR14][R4.64+0x4] ;  /* 0x0000040e04127981 */ /* 0x000ee8000c1e1900 */
[----:B------:R-:W4:Y:S01]  /*0390*/  LDG.E R20, desc[UR14][R2.64+0x8] ;  /* 0x0000080e02147981 */ /* 0x000f22000c1e1900 */
[----:B-----5:R-:W-:-:S03]  /*03a0*/  FFMA R25, R21, R22, R26 ;  /* 0x0000001615197223 */ /* 0x020fc6000000001a */
[----:B------:R-:W4:Y:S04]  /*03b0*/  LDG.E R19, desc[UR14][R4.64+0x8] ;  /* 0x0000080e04137981 */ /* 0x000f28000c1e1900 */
[----:B------:R-:W5:Y:S01]  /*03c0*/  LDG.E R22, desc[UR14][R2.64+0xc] ;  /* 0x00000c0e02167981 */ /* 0x000f62000c1e1900 */
[----:B------:R-:W-:-:S03]  /*03d0*/  FFMA R25, R24, R23, R25 ;  /* 0x0000001718197223 */ /* 0x000fc60000000019 */
[----:B------:R-:W5:Y:S04]  /*03e0*/  LDG.E R21, desc[UR14][R4.64+0xc] ;  /* 0x00000c0e04157981 */ /* 0x000f68000c1e1900 */
[----:B------:R-:W5:Y:S01]  /*03f0*/  LDG.E R24, desc[UR14][R2.64+0x10] ;  /* 0x0000100e02187981 */ /* 0x000f62000c1e1900 */
[----:B------:R-:W-:-:S03]  /*0400*/  FFMA R25, R10, R9, R25 ;  /* 0x000000090a197223 */ /* 0x000fc60000000019 */
[----:B------:R-:W5:Y:S04]  /*0410*/  LDG.E R23, desc[UR14][R4.64+0x10] ;  /* 0x0000100e04177981 */ /* 0x000f68000c1e1900 */
[----:B------:R-:W5:Y:S01]  /*0420*/  LDG.E R10, desc[UR14][R2.64+0x14] ;  /* 0x0000140e020a7981 */ /* 0x000f62000c1e1900 */
[----:B------:R-:W-:-:S03]  /*0430*/  FFMA R27, R12, R11, R25 ;  /* 0x0000000b0c1b7223 */ /* 0x000fc60000000019 */
[----:B------:R-:W5:Y:S04]  /*0440*/  LDG.E R9, desc[UR14][R4.64+0x14] ;  /* 0x0000140e04097981 */ /* 0x000f68000c1e1900 */
[----:B------:R-:W5:Y:S04]  /*0450*/  LDG.E R11, desc[UR14][R2.64+0x18] ;  /* 0x0000180e020b7981 */ /* 0x000f68000c1e1900 */
[----:B------:R-:W5:Y:S04]  /*0460*/  LDG.E R12, desc[UR14][R4.64+0x18] ;  /* 0x0000180e040c7981 */ /* 0x000f68000c1e1900 */
[----:B------:R-:W5:Y:S04]  /*0470*/  LDG.E R25, desc[UR14][R4.64+0x1c] ;  /* 0x00001c0e04197981 */ /* 0x000f68000c1e1900 */
[----:B------:R0:W5:Y:S01]  /*0480*/  LDG.E R26, desc[UR14][R2.64+0x1c] ;  /* 0x00001c0e021a7981 */ /* 0x000162000c1e1900 */
[----:B------:R-:W-:Y:S01]  /*0490*/  FFMA R13, R14, R13, R27 ;  /* 0x0000000d0e0d7223 */ /* 0x000fe2000000001b */
[----:B------:R-:W-:-:S04]  /*04a0*/  UIADD3 UR8, UPT, UPT, UR8, 0x10, URZ ;  /* 0x0000001008087890 */ /* 0x000fc8000fffe0ff */
[----:B------:R-:W-:Y:S01]  /*04b0*/  UISETP.NE.AND UP1, UPT, UR8, URZ, UPT ;  /* 0x000000ff0800728c */ /* 0x000fe2000bf25270 */
[----:B0-----:R-:W-:Y:S02]  /*04c0*/  IADD3 R2, P0, PT, R2, 0x40, RZ ;  /* 0x0000004002027810 */ /* 0x001fe40007f1e0ff */
[----:B------:R-:W-:Y:S02]  /*04d0*/  IADD3 R6, PT, PT, R6, 0x10, RZ ;  /* 0x0000001006067810 */ /* 0x000fe40007ffe0ff */
[----:B------:R-:W-:Y:S01]  /*04e0*/  IADD3.X R3, PT, PT, RZ, R3, RZ, P0, !PT ;  /* 0x00000003ff037210 */ /* 0x000fe200007fe4ff */
[----:B--2---:R-:W-:-:S04]  /*04f0*/  FFMA R13, R16, R15, R13 ;  /* 0x0000000f100d7223 */ /* 0x004fc8000000000d */
[----:B---3--:R-:W-:-:S04]  /*0500*/  FFMA R18, R18, R17, R13 ;  /* 0x0000001112127223 */ /* 0x008fc8000000000d */
[----:B----4-:R-:W-:-:S04]  /*0510*/  FFMA R18, R19, R20, R18 ;  /* 0x0000001413127223 */ /* 0x010fc80000000012 */
[----:B-----5:R-:W-:-:S04]  /*0520*/  FFMA R18, R21, R22, R18 ;  /* 0x0000001615127223 */ /* 0x020fc80000000012 */
[----:B------:R-:W-:-:S04]  /*0530*/  FFMA R18, R23, R24, R18 ;  /* 0x0000001817127223 */ /* 0x000fc80000000012 */
[----:B------:R-:W-:-:S04]  /*0540*/  FFMA R9, R9, R10, R18 ;  /* 0x0000000a09097223 */ /* 0x000fc80000000012 */
[----:B------:R-:W-:-:S04]  /*0550*/  FFMA R12, R12, R11, R9 ;  /* 0x0000000b0c0c7223 */ /* 0x000fc80000000009 */
[----:B------:R-:W-:Y:S01]  /*0560*/  FFMA R15, R25, R26, R12 ;  /* 0x0000001a190f7223 */ /* 0x000fe2000000000c */
[----:B------:R-:W-:Y:S06]  /*0570*/  BRA.U UP1, `(.L_x_2) ;  /* 0xfffffffd011c7547 */ /* 0x000fec000b83ffff */
.L_x_1:
[----:B------:R-:W-:Y:S05]  /*0580*/  BRA.U !UP0, `(.L_x_0) ;  /* 0x0000000508307547 */ /* 0x000fea000b800000 */
[----:B------:R-:W-:Y:S02]  /*0590*/  UISETP.GE.U32.AND UP0, UPT, UR12, 0x8, UPT ;  /* 0x000000080c00788c */ /* 0x000fe4000bf06070 */
[----:B------:R-:W-:-:S04]  /*05a0*/  ULOP3.LUT UR5, UR16, 0x7, URZ, 0xc0, !UPT ;  /* 0x0000000710057892 */ /* 0x000fc8000f8ec0ff */
[----:B------:R-:W-:-:S03]  /*05b0*/  UISETP.NE.AND UP1, UPT, UR5, URZ, UPT ;  /* 0x000000ff0500728c */ /* 0x000fc6000bf25270 */
[----:B------:R-:W-:Y:S08]  /*05c0*/  BRA.U !UP0, `(.L_x_3) ;  /* 0x0000000108787547 */ /* 0x000ff0000b800000 */
[----:B------:R-:W1:Y:S01]  /*05d0*/  LDC.64 R2, c[0x0][0x380] ;  /* 0x0000e000ff027b82 */ /* 0x000e620000000a00 */
[----:B------:R-:W-:-:S07]  /*05e0*/  IADD3 R9, PT, PT, R7, R8, RZ ;  /* 0x0000000807097210 */ /* 0x000fce0007ffe0ff */
[----:B------:R-:W2:Y:S01]  /*05f0*/  LDC.64 R4, c[0x0][0x388] ;  /* 0x0000e200ff047b82 */ /* 0x000ea20000000a00 */
[----:B-1----:R-:W-:-:S05]  /*0600*/  IMAD.WIDE R2, R9, 0x4, R2 ;  /* 0x0000000409027825 */ /* 0x002fca00078e0202 */
[----:B0-----:R-:W3:Y:S01]  /*0610*/  LDG.E R10, desc[UR14][R2.64] ;  /* 0x0000000e020a7981 */ /* 0x001ee2000c1e1900 */
[----:B--2---:R-:W-:-:S03]  /*0620*/  IMAD.WIDE.U32 R4, R8, 0x4, R4 ;  /* 0x0000000408047825 */ /* 0x004fc600078e0004 */
[----:B------:R-:W2:Y:S04]  /*0630*/  LDG.E R13, desc[UR14][R2.64+0x4] ;  /* 0x0000040e020d7981 */ /* 0x000ea8000c1e1900 */
[----:B------:R-:W3:Y:S04]  /*0640*/  LDG.E R11, desc[UR14][R4.64] ;  /* 0x0000000e040b7981 */ /* 0x000ee8000c1e1900 */
[----:B------:R-:W2:Y:S04]  /*0650*/  LDG.E R12, desc[UR14][R4.64+0x4] ;  /* 0x0000040e040c7981 */ /* 0x000ea8000c1e1900 */
[----:B------:R-:W4:Y:S04]  /*0660*/  LDG.E R17, desc[UR14][R2.64+0x8] ;  /* 0x0000080e02117981 */ /* 0x000f28000c1e1900 */
        /* <DEDUP_REMOVED lines=11> */
[----:B------:R-:W-:Y:S01]  /*0720*/  IADD3 R8, PT, PT, R8, 0x8, RZ ;  /* 0x0000000808087810 */ /* 0x000fe20007ffe0ff */
[----:B---3--:R-:W-:-:S04]  /*0730*/  FFMA R10, R10, R11, R15 ;  /* 0x0000000b0a0a7223 */ /* 0x008fc8000000000f */
[----:B--2---:R-:W-:-:S04]  /*0740*/  FFMA R10, R13, R12, R10 ;  /* 0x0000000c0d0a7223 */ /* 0x004fc8000000000a */
[----:B----4-:R-:W-:-:S04]  /*0750*/  FFMA R10, R17, R14, R10 ;  /* 0x0000000e110a7223 */ /* 0x010fc8000000000a */
[----:B-----5:R-:W-:-:S04]  /*0760*/  FFMA R10, R19, R16, R10 ;  /* 0x00000010130a7223 */ /* 0x020fc8000000000a */
[----:B------:R-:W-:-:S04]  /*0770*/  FFMA R10, R21, R18, R10 ;  /* 0x00000012150a7223 */ /* 0x000fc8000000000a */
[----:B------:R-:W-:-:S04]  /*0780*/  FFMA R23, R23, R20, R10 ;  /* 0x0000001417177223 */ /* 0x000fc8000000000a */
[----:B------:R-:W-:-:S04]  /*0790*/  FFMA R6, R6, R9, R23 ;  /* 0x0000000906067223 */ /* 0x000fc80000000017 */
[----:B------:R-:W-:-:S07]  /*07a0*/  FFMA R15, R25, R22, R6 ;  /* 0x00000016190f7223 */ /* 0x000fce0000000006 */
.L_x_3:
        /* <DEDUP_REMOVED lines=17> */
[----:B------:R-:W5:Y:S01]  /*08c0*/  LDG.E R14, desc[UR14][R4.64+0xc] ;  /* 0x00000c0e040e7981 */ /* 0x000f62000c1e1900 */
[----:B------:R-:W-:Y:S01]  /*08d0*/  IADD3 R8, PT, PT, R8, 0x4, RZ ;  /* 0x0000000408087810 */ /* 0x000fe20007ffe0ff */
[----:B---3--:R-:W-:-:S04]  /*08e0*/  FFMA R6, R6, R9, R15 ;  /* 0x0000000906067223 */ /* 0x008fc8000000000f */
[----:B--2---:R-:W-:-:S04]  /*08f0*/  FFMA R6, R11, R10, R6 ;  /* 0x0000000a0b067223 */ /* 0x004fc80000000006 */
[----:B----4-:R-:W-:-:S04]  /*0900*/  FFMA R6, R13, R12, R6 ;  /* 0x0000000c0d067223 */ /* 0x010fc80000000006 */
[----:B-----5:R-:W-:-:S07]  /*0910*/  FFMA R15, R17, R14, R6 ;  /* 0x0000000e110f7223 */ /* 0x020fce0000000006 */
.L_x_4:
[----:B------:R-:W-:Y:S05]  /*0920*/  BRA.U !UP1, `(.L_x_0) ;  /* 0x0000000109487547 */ /* 0x000fea000b800000 */
[----:B------:R-:W1:Y:S01]  /*0930*/  LDC.64 R2, c[0x0][0x388] ;  /* 0x0000e200ff027b82 */ /* 0x000e620000000a00 */
[----:B------:R-:W-:Y:S01]  /*0940*/  IADD3 R7, PT, PT, R7, R8, RZ ;  /* 0x0000000807077210 */ /* 0x000fe20007ffe0ff */
[----:B------:R-:W-:-:S06]  /*0950*/  UIADD3 UR4, UPT, UPT, -UR4, URZ, URZ ;  /* 0x000000ff04047290 */ /* 0x000fcc000fffe1ff */
[----:B------:R-:W2:Y:S01]  /*0960*/  LDC.64 R10, c[0x0][0x380] ;  /* 0x0000e000ff0a7b82 */ /* 0x000ea20000000a00 */
[----:B-1----:R-:W-:-:S03]  /*0970*/  IMAD.WIDE.U32 R2, R8, 0x4, R2 ;  /* 0x0000000408027825 */ /* 0x002fc600078e0002 */
[----:B------:R-:W-:Y:S02]  /*0980*/  MOV R6, R2 ;  /* 0x0000000200067202 */ /* 0x000fe40000000f00 */
[----:B------:R-:W-:-:S07]  /*0990*/  MOV R5, R3 ;  /* 0x0000000300057202 */ /* 0x000fce0000000f00 */
.L_x_5:
[----:B--2---:R-:W-:Y:S01]  /*09a0*/  IMAD.WIDE R2, R7, 0x4, R10 ;  /* 0x0000000407027825 */ /* 0x004fe200078e020a */
[----:B------:R-:W-:-:S05]  /*09b0*/  MOV R4, R6 ;  /* 0x0000000600047202 */ /* 0x000fca0000000f00 */
[----:B0-----:R-:W2:Y:S04]  /*09c0*/  LDG.E R2, desc[UR14][R2.64] ;  /* 0x0000000e02027981 */ /* 0x001ea8000c1e1900 */
[----:B------:R0:W2:Y:S01]  /*09d0*/  LDG.E R4, desc[UR14][R4.64] ;  /* 0x0000000e04047981 */ /* 0x0000a2000c1e1900 */
[----:B------:R-:W-:Y:S01]  /*09e0*/  UIADD3 UR4, UPT, UPT, UR4, 0x1, URZ ;  /* 0x0000000104047890 */ /* 0x000fe2000fffe0ff */
[----:B------:R-:W-:Y:S02]  /*09f0*/  IADD3 R6, P0, PT, R6, 0x4, RZ ;  /* 0x0000000406067810 */ /* 0x000fe40007f1e0ff */
[----:B------:R-:W-:Y:S01]  /*0a00*/  IADD3 R7, PT, PT, R7, 0x1, RZ ;  /* 0x0000000107077810 */ /* 0x000fe20007ffe0ff */
[----:B------:R-:W-:Y:S01]  /*0a10*/  UISETP.NE.AND UP0, UPT, UR4, URZ, UPT ;  /* 0x000000ff0400728c */ /* 0x000fe2000bf05270 */
[----:B0-----:R-:W-:Y:S01]  /*0a20*/  IADD3.X R5, PT, PT, RZ, R5, RZ, P0, !PT ;  /* 0x00000005ff057210 */ /* 0x001fe200007fe4ff */
[----:B--2---:R-:W-:-:S07]  /*0a30*/  FFMA R15, R2, R4, R15 ;  /* 0x00000004020f7223 */ /* 0x004fce000000000f */
[----:B------:R-:W-:Y:S05]  /*0a40*/  BRA.U UP0, `(.L_x_5) ;  /* 0xfffffffd00d47547 */ /* 0x000fea000b83ffff */
.L_x_0:
[----:B------:R-:W1:Y:S02]  /*0a50*/  LDC.64 R2, c[0x0][0x390] ;  /* 0x0000e400ff027b82 */ /* 0x000e640000000a00 */
[----:B-1----:R-:W-:-:S05]  /*0a60*/  IMAD.WIDE R2, R0, 0x4, R2 ;  /* 0x0000000400027825 */ /* 0x002fca00078e0202 */
[----:B0-----:R-:W-:Y:S01]  /*0a70*/  STG.E desc[UR14][R2.64], R15 ;  /* 0x0000000f02007986 */ /* 0x001fe2000c10190e */
[----:B------:R-:W-:Y:S05]  /*0a80*/  EXIT ;  /* 0x000000000000794d */ /* 0x000fea0003800000 */
.L_x_6:
[----:B------:R-:W-:-:S00]  /*0a90*/  BRA `(.L_x_6) ;  /* 0xfffffffc00fc7947 */ /* 0x000fc0000383ffff */
[----:B------:R-:W-:-:S00]  /*0aa0*/  NOP ;  /* 0x0000000000007918 */ /* 0x000fc00000000000 */
        /* <DEDUP_REMOVED lines=13> */
.L_x_7:


//--------------------- .nv.shared.reserved.0     --------------------------
	.section	.nv.shared.reserved.0,"aw",@nobits
	.weak		__nv_reservedSMEM_offset_0_alias
	.size		__nv_reservedSMEM_offset_0_alias, 0, 64
	.other		__nv_reservedSMEM_offset_0_alias,@"STO_CUDA_RESERVED_SHARED STV_DEFAULT"
__nv_reservedSMEM_offset_0_alias:
	.zero		0
	.zero		64


//--------------------- .nv.constant0._Z13vectorMatrixMPKfS0_Pfi --------------------------
	.section	.nv.constant0._Z13vectorMatrixMPKfS0_Pfi,"a",@progbits
	.sectionflags	@""
	.align	4
.nv.constant0._Z13vectorMatrixMPKfS0_Pfi:
	.zero		924


//--------------------- SYMBOLS --------------------------

	.type		.nv.reservedSmem.offset0,@object
	.size		.nv.reservedSmem.offset0,0x4
